//
// Generated by NVIDIA NVVM Compiler
//
// Compiler Build ID: CL-36424714
// Cuda compilation tools, release 13.0, V13.0.88
// Based on NVVM 20.0.0
//

.version 9.0
.target sm_100
.address_size 64

	// .globl	_Z4jogoPb

.visible .entry _Z4jogoPb(
	.param .u64 .ptr .align 1 _Z4jogoPb_param_0
)
{
	.reg .pred 	%p<11>;
	.reg .b16 	%rs<31>;
	.reg .b32 	%r<33>;
	.reg .b64 	%rd<21>;

	ld.param.u64 	%rd2, [_Z4jogoPb_param_0];
	cvta.to.global.u64 	%rd3, %rd2;
	mov.u32 	%r2, %tid.x;
	mov.u32 	%r3, %tid.y;
	cvt.u16.u32 	%rs1, %r3;
	add.s16 	%rs2, %rs1, 20;
	mul.hi.u16 	%rs3, %rs2, 3121;
	mul.lo.s16 	%rs4, %rs3, 21;
	sub.s16 	%rs5, %rs2, %rs4;
	mul.lo.s16 	%rs6, %rs5, 21;
	cvt.u32.u16 	%r4, %rs6;
	add.s16 	%rs7, %rs1, 22;
	mul.hi.u16 	%rs8, %rs7, 3121;
	mul.lo.s16 	%rs9, %rs8, 21;
	sub.s16 	%rs10, %rs7, %rs9;
	mul.lo.s16 	%rs11, %rs10, 21;
	cvt.u32.u16 	%r5, %rs11;
	cvt.u16.u32 	%rs12, %r2;
	add.s16 	%rs13, %rs12, 22;
	mul.hi.u16 	%rs14, %rs13, 3121;
	mul.lo.s16 	%rs15, %rs14, 21;
	sub.s16 	%rs16, %rs13, %rs15;
	cvt.u32.u16 	%r6, %rs16;
	add.s16 	%rs17, %rs12, 20;
	mul.hi.u16 	%rs18, %rs17, 3121;
	mul.lo.s16 	%rs19, %rs18, 21;
	sub.s16 	%rs20, %rs17, %rs19;
	cvt.u32.u16 	%r7, %rs20;
	mul.lo.s32 	%r8, %r3, 21;
	add.s32 	%r9, %r8, %r6;
	cvt.u64.u32 	%rd4, %r9;
	add.s64 	%rd5, %rd3, %rd4;
	ld.global.u8 	%rs21, [%rd5];
	setp.ne.s16 	%p1, %rs21, 0;
	selp.u32 	%r10, 1, 0, %p1;
	add.s32 	%r11, %r8, %r7;
	cvt.u64.u32 	%rd6, %r11;
	add.s64 	%rd7, %rd3, %rd6;
	ld.global.u8 	%rs22, [%rd7];
	setp.eq.s16 	%p2, %rs22, 0;
	selp.b32 	%r12, 2, 1, %p1;
	selp.b32 	%r13, %r10, %r12, %p2;
	add.s32 	%r14, %r4, %r6;
	cvt.u64.u32 	%rd8, %r14;
	add.s64 	%rd9, %rd3, %rd8;
	ld.global.u8 	%rs23, [%rd9];
	setp.ne.s16 	%p3, %rs23, 0;
	selp.u32 	%r15, 1, 0, %p3;
	add.s32 	%r16, %r13, %r15;
	add.s32 	%r17, %r4, %r7;
	cvt.u64.u32 	%rd10, %r17;
	add.s64 	%rd11, %rd3, %rd10;
	ld.global.u8 	%rs24, [%rd11];
	setp.ne.s16 	%p4, %rs24, 0;
	selp.u32 	%r18, 1, 0, %p4;
	add.s32 	%r19, %r16, %r18;
	add.s32 	%r20, %r5, %r6;
	cvt.u64.u32 	%rd12, %r20;
	add.s64 	%rd13, %rd3, %rd12;
	ld.global.u8 	%rs25, [%rd13];
	setp.ne.s16 	%p5, %rs25, 0;
	selp.u32 	%r21, 1, 0, %p5;
	add.s32 	%r22, %r19, %r21;
	add.s32 	%r23, %r5, %r7;
	cvt.u64.u32 	%rd14, %r23;
	add.s64 	%rd15, %rd3, %rd14;
	ld.global.u8 	%rs26, [%rd15];
	setp.ne.s16 	%p6, %rs26, 0;
	selp.u32 	%r24, 1, 0, %p6;
	add.s32 	%r25, %r22, %r24;
	add.s32 	%r26, %r2, %r4;
	cvt.u64.u32 	%rd16, %r26;
	add.s64 	%rd17, %rd3, %rd16;
	ld.global.u8 	%rs27, [%rd17];
	setp.ne.s16 	%p7, %rs27, 0;
	selp.u32 	%r27, 1, 0, %p7;
	add.s32 	%r28, %r25, %r27;
	add.s32 	%r29, %r2, %r5;
	cvt.u64.u32 	%rd18, %r29;
	add.s64 	%rd19, %rd3, %rd18;
	ld.global.u8 	%rs28, [%rd19];
	setp.ne.s16 	%p8, %rs28, 0;
	selp.u32 	%r30, 1, 0, %p8;
	add.s32 	%r1, %r28, %r30;
	bar.sync 	0;
	add.s32 	%r31, %r1, -4;
	setp.gt.u32 	%p9, %r31, -3;
	add.s32 	%r32, %r8, %r2;
	cvt.u64.u32 	%rd20, %r32;
	add.s64 	%rd1, %rd3, %rd20;
	@%p9 bra 	$L__BB0_2;
	mov.b16 	%rs29, 0;
	st.global.u8 	[%rd1], %rs29;
$L__BB0_2:
	setp.ne.s32 	%p10, %r1, 3;
	@%p10 bra 	$L__BB0_4;
	mov.b16 	%rs30, 1;
	st.global.u8 	[%rd1], %rs30;
$L__BB0_4:
	ret;

}


// ===== COMPILED SASS (sm_100) =====

	.target	sm_100

	.elftype	@"ET_EXEC"


//--------------------- .note.nv.tkinfo           --------------------------
	.section	.note.nv.tkinfo,"",@"SHT_NOTE"
	.sectionflags	@"SHF_NOTE_NV_TKINFO"
	.tkinfo
        /*0018*/ 	.word	0x00000002
        /*0030*/ 	.string	""
        /*0030*/ 	.string	"ptxas"
        /*0030*/ 	.string	"Cuda compilation tools, release 13.0, V13.0.88"
        /*0030*/ 	.string	"Build cuda_13.0.r13.0/compiler.36424714_0"
        /*0030*/ 	.string	"-arch sm_100 -m 64 "



//--------------------- .note.nv.cuinfo           --------------------------
	.section	.note.nv.cuinfo,"",@"SHT_NOTE"
	.sectionflags	@"SHF_NOTE_NV_CUINFO"
        /*0018*/ 	.short	0x0002
        /*001a*/ 	.short	0x0064
        /*001c*/ 	.short	0x0082
	.zero		2


//--------------------- .nv.info                  --------------------------
	.section	.nv.info,"",@"SHT_CUDA_INFO"
	.align	4


	//----- nvinfo : EIATTR_REGCOUNT
	.align		4
        /*0000*/ 	.byte	0x04, 0x2f
        /*0002*/ 	.short	(.L_1 - .L_0)
	.align		4
.L_0:
        /*0004*/ 	.word	index@(_Z4jogoPb)
        /*0008*/ 	.word	0x00000016


	//----- nvinfo : EIATTR_FRAME_SIZE
	.align		4
.L_1:
        /*000c*/ 	.byte	0x04, 0x11
        /*000e*/ 	.short	(.L_3 - .L_2)
	.align		4
.L_2:
        /*0010*/ 	.word	index@(_Z4jogoPb)
        /*0014*/ 	.word	0x00000000


	//----- nvinfo : EIATTR_MIN_STACK_SIZE
	.align		4
.L_3:
        /*0018*/ 	.byte	0x04, 0x12
        /*001a*/ 	.short	(.L_5 - .L_4)
	.align		4
.L_4:
        /*001c*/ 	.word	index@(_Z4jogoPb)
        /*0020*/ 	.word	0x00000000
.L_5:


//--------------------- .nv.compat                --------------------------
	.section	.nv.compat,"",@"SHT_CUDA_COMPAT_INFO"
	.align	4
        /*0000*/ 	.byte	0x02, 0x09, 0x00, 0x00, 0x02, 0x02, 0x01, 0x00, 0x02, 0x05, 0x05, 0x00, 0x03, 0x07, 0x01, 0x01
        /*0010*/ 	.byte	0x02, 0x03, 0x00, 0x00, 0x02, 0x06, 0x01, 0x00, 0x04, 0x0b, 0x08, 0x00, 0x09, 0x00, 0x00, 0x00
        /*0020*/ 	.byte	0x00, 0x00, 0x00, 0x00


//--------------------- .nv.info._Z4jogoPb        --------------------------
	.section	.nv.info._Z4jogoPb,"",@"SHT_CUDA_INFO"
	.sectionflags	@""
	.align	4


	//----- nvinfo : EIATTR_CUDA_API_VERSION
	.align		4
        /*0000*/ 	.byte	0x04, 0x37
        /*0002*/ 	.short	(.L_7 - .L_6)
.L_6:
        /*0004*/ 	.word	0x00000082


	//----- nvinfo : EIATTR_KPARAM_INFO
	.align		4
.L_7:
        /*0008*/ 	.byte	0x04, 0x17
        /*000a*/ 	.short	(.L_9 - .L_8)
.L_8:
        /*000c*/ 	.word	0x00000000
        /*0010*/ 	.short	0x0000
        /*0012*/ 	.short	0x0000
        /*0014*/ 	.byte	0x00, 0xf5, 0x21, 0x00


	//----- nvinfo : EIATTR_SPARSE_MMA_MASK
	.align		4
.L_9:
        /*0018*/ 	.byte	0x03, 0x50
        /*001a*/ 	.short	0x0000


	//----- nvinfo : EIATTR_MAXREG_COUNT
	.align		4
        /*001c*/ 	.byte	0x03, 0x1b
        /*001e*/ 	.short	0x00ff


	//----- nvinfo : EIATTR_NUM_BARRIERS
	.align		4
        /*0020*/ 	.byte	0x02, 0x4c
        /*0022*/ 	.byte	0x01
	.zero		1


	//----- nvinfo : EIATTR_MERCURY_ISA_VERSION
	.align		4
        /*0024*/ 	.byte	0x03, 0x5f
        /*0026*/ 	.short	0x0101


	//----- nvinfo : EIATTR_VRC_CTA_INIT_COUNT
	.align		4
        /*0028*/ 	.byte	0x02, 0x4a
	.zero		1
	.zero		1


	//----- nvinfo : EIATTR_EXIT_INSTR_OFFSETS
	.align		4
        /*002c*/ 	.byte	0x04, 0x1c
        /*002e*/ 	.short	(.L_11 - .L_10)


	//   ....[0]....
.L_10:
        /*0030*/ 	.word	0x00000730


	//   ....[1]....
        /*0034*/ 	.word	0x00000760


	//----- nvinfo : EIATTR_CBANK_PARAM_SIZE
	.align		4
.L_11:
        /*0038*/ 	.byte	0x03, 0x19
        /*003a*/ 	.short	0x0008


	//----- nvinfo : EIATTR_PARAM_CBANK
	.align		4
        /*003c*/ 	.byte	0x04, 0x0a
        /*003e*/ 	.short	(.L_13 - .L_12)
	.align		4
.L_12:
        /*0040*/ 	.word	index@(.nv.constant0._Z4jogoPb)
        /*0044*/ 	.short	0x0380
        /*0046*/ 	.short	0x0008


	//----- nvinfo : EIATTR_SW_WAR
	.align		4
.L_13:
        /*0048*/ 	.byte	0x04, 0x36
        /*004a*/ 	.short	(.L_15 - .L_14)
.L_14:
        /*004c*/ 	.word	0x00000008
.L_15:


//--------------------- .nv.callgraph             --------------------------
	.section	.nv.callgraph,"",@"SHT_CUDA_CALLGRAPH"
	.align	4
	.sectionentsize	8
	.align		4
        /*0000*/ 	.word	0x00000000
	.align		4
        /*0004*/ 	.word	0xffffffff
	.align		4
        /*0008*/ 	.word	0x00000000
	.align		4
        /*000c*/ 	.word	0xfffffffe
	.align		4
        /*0010*/ 	.word	0x00000000
	.align		4
        /*0014*/ 	.word	0xfffffffd
	.align		4
        /*0018*/ 	.word	0x00000000
	.align		4
        /*001c*/ 	.word	0xfffffffc


//--------------------- .text._Z4jogoPb           --------------------------
	.section	.text._Z4jogoPb,"ax",@progbits
	.align	128
        .global         _Z4jogoPb
        .type           _Z4jogoPb,@function
        .size           _Z4jogoPb,(.L_x_1 - _Z4jogoPb)
        .other          _Z4jogoPb,@"STO_CUDA_ENTRY STV_DEFAULT"
_Z4jogoPb:
.text._Z4jogoPb:
[----:B------:R-:W-:Y:S01]  /*0000*/  LDC R1, c[0x0][0x37c] ;  /* 0x0000df00ff017b82 */ /* 0x000fe20000000800 */
[----:B------:R-:W0:Y:S01]  /*0010*/  S2R R0, SR_TID.X ;  /* 0x0000000000007919 */ /* 0x000e220000002100 */
[----:B------:R-:W1:Y:S01]  /*0020*/  LDCU.64 UR6, c[0x0][0x380] ;  /* 0x00007000ff0677ac */ /* 0x000e620008000a00 */
[----:B------:R-:W2:Y:S01]  /*0030*/  S2R R3, SR_TID.Y ;  /* 0x0000000000037919 */ /* 0x000ea20000002200 */
[----:B------:R-:W3:Y:S01]  /*0040*/  LDCU.64 UR4, c[0x0][0x358] ;  /* 0x00006b00ff0477ac */ /* 0x000ee20008000a00 */
[C---:B0-----:R-:W-:Y:S02]  /*0050*/  VIADD R6, R0.reuse, 0x16 ;  /* 0x0000001600067836 */ /* 0x041fe40000000000 */
[----:B------:R-:W-:Y:S02]  /*0060*/  VIADD R5, R0, 0x14 ;  /* 0x0000001400057836 */ /* 0x000fe40000000000 */
[C---:B--2---:R-:W-:Y:S01]  /*0070*/  VIADD R4, R3.reuse, 0x16 ;  /* 0x0000001603047836 */ /* 0x044fe20000000000 */
[----:B------:R-:W-:Y:S01]  /*0080*/  LOP3.LUT R9, R6, 0xffff, RZ, 0xc0, !PT ;  /* 0x0000ffff06097812 */ /* 0x000fe200078ec0ff */
[----:B------:R-:W-:Y:S01]  /*0090*/  VIADD R2, R3, 0x14 ;  /* 0x0000001403027836 */ /* 0x000fe20000000000 */
[----:B------:R-:W-:-:S02]  /*00a0*/  LOP3.LUT R10, R5, 0xffff, RZ, 0xc0, !PT ;  /* 0x0000ffff050a7812 */ /* 0x000fc400078ec0ff */
[----:B------:R-:W-:Y:S01]  /*00b0*/  LOP3.LUT R8, R4, 0xffff, RZ, 0xc0, !PT ;  /* 0x0000ffff04087812 */ /* 0x000fe200078ec0ff */
[----:B------:R-:W-:Y:S01]  /*00c0*/  IMAD R9, R9, 0xc31, RZ ;  /* 0x00000c3109097824 */ /* 0x000fe200078e02ff */
[----:B------:R-:W-:Y:S01]  /*00d0*/  LOP3.LUT R7, R2, 0xffff, RZ, 0xc0, !PT ;  /* 0x0000ffff02077812 */ /* 0x000fe200078ec0ff */
[----:B------:R-:W-:Y:S02]  /*00e0*/  IMAD R11, R10, 0xc31, RZ ;  /* 0x00000c310a0b7824 */ /* 0x000fe400078e02ff */
[----:B------:R-:W-:Y:S01]  /*00f0*/  IMAD R10, R8, 0xc31, RZ ;  /* 0x00000c31080a7824 */ /* 0x000fe200078e02ff */
[----:B------:R-:W-:Y:S01]  /*0100*/  SHF.R.U32.HI R8, RZ, 0x10, R9 ;  /* 0x00000010ff087819 */ /* 0x000fe20000011609 */
[----:B------:R-:W-:Y:S01]  /*0110*/  IMAD R7, R7, 0xc31, RZ ;  /* 0x00000c3107077824 */ /* 0x000fe200078e02ff */
[----:B------:R-:W-:Y:S02]  /*0120*/  SHF.R.U32.HI R9, RZ, 0x10, R11 ;  /* 0x00000010ff097819 */ /* 0x000fe4000001160b */
[----:B------:R-:W-:-:S02]  /*0130*/  PRMT R11, R8, 0x9910, RZ ;  /* 0x00009910080b7816 */ /* 0x000fc400000000ff */
[----:B------:R-:W-:Y:S02]  /*0140*/  PRMT R12, R9, 0x9910, RZ ;  /* 0x00009910090c7816 */ /* 0x000fe400000000ff */
[----:B------:R-:W-:Y:S01]  /*0150*/  SHF.R.U32.HI R8, RZ, 0x10, R10 ;  /* 0x00000010ff087819 */ /* 0x000fe2000001160a */
[----:B------:R-:W-:Y:S01]  /*0160*/  IMAD.MOV.U32 R9, RZ, RZ, R11 ;  /* 0x000000ffff097224 */ /* 0x000fe200078e000b */
[----:B------:R-:W-:Y:S02]  /*0170*/  SHF.R.U32.HI R7, RZ, 0x10, R7 ;  /* 0x00000010ff077819 */ /* 0x000fe40000011607 */
[----:B------:R-:W-:Y:S02]  /*0180*/  MOV R10, R12 ;  /* 0x0000000c000a7202 */ /* 0x000fe40000000f00 */
[----:B------:R-:W-:Y:S01]  /*0190*/  PRMT R11, R8, 0x9910, RZ ;  /* 0x00009910080b7816 */ /* 0x000fe200000000ff */
[----:B------:R-:W-:Y:S01]  /*01a0*/  IMAD R8, R9, 0x15, RZ ;  /* 0x0000001509087824 */ /* 0x000fe200078e02ff */
[----:B------:R-:W-:Y:S01]  /*01b0*/  PRMT R7, R7, 0x9910, RZ ;  /* 0x0000991007077816 */ /* 0x000fe200000000ff */
[----:B------:R-:W-:-:S02]  /*01c0*/  IMAD R9, R10, 0x15, RZ ;  /* 0x000000150a097824 */ /* 0x000fc400078e02ff */
[----:B------:R-:W-:Y:S02]  /*01d0*/  IMAD.MOV.U32 R10, RZ, RZ, R11 ;  /* 0x000000ffff0a7224 */ /* 0x000fe400078e000b */
[----:B------:R-:W-:Y:S02]  /*01e0*/  IMAD R7, R7, 0x15, RZ ;  /* 0x0000001507077824 */ /* 0x000fe400078e02ff */
[----:B------:R-:W-:Y:S02]  /*01f0*/  IMAD.MOV R11, RZ, RZ, -R8 ;  /* 0x000000ffff0b7224 */ /* 0x000fe400078e0a08 */
[----:B------:R-:W-:Y:S02]  /*0200*/  IMAD.MOV R12, RZ, RZ, -R9 ;  /* 0x000000ffff0c7224 */ /* 0x000fe400078e0a09 */
[----:B------:R-:W-:Y:S02]  /*0210*/  IMAD R8, R10, 0x15, RZ ;  /* 0x000000150a087824 */ /* 0x000fe400078e02ff */
[----:B------:R-:W-:Y:S01]  /*0220*/  IMAD.MOV R9, RZ, RZ, -R7 ;  /* 0x000000ffff097224 */ /* 0x000fe200078e0a07 */
[----:B------:R-:W-:Y:S01]  /*0230*/  PRMT R7, R11, 0x7710, RZ ;  /* 0x000077100b077816 */ /* 0x000fe200000000ff */
[----:B------:R-:W-:Y:S01]  /*0240*/  IMAD.MOV R8, RZ, RZ, -R8 ;  /* 0x000000ffff087224 */ /* 0x000fe200078e0a08 */
[----:B------:R-:W-:-:S02]  /*0250*/  PRMT R10, R12, 0x7710, RZ ;  /* 0x000077100c0a7816 */ /* 0x000fc400000000ff */
[----:B------:R-:W-:Y:S02]  /*0260*/  PRMT R9, R9, 0x7710, RZ ;  /* 0x0000771009097816 */ /* 0x000fe400000000ff */
[----:B------:R-:W-:Y:S01]  /*0270*/  IADD3 R6, PT, PT, R6, R7, RZ ;  /* 0x0000000706067210 */ /* 0x000fe20007ffe0ff */
[----:B------:R-:W-:Y:S02]  /*0280*/  IMAD.IADD R7, R5, 0x1, R10 ;  /* 0x0000000105077824 */ /* 0x000fe400078e020a */
[----:B------:R-:W-:Y:S01]  /*0290*/  IMAD.IADD R5, R2, 0x1, R9 ;  /* 0x0000000102057824 */ /* 0x000fe200078e0209 */
[----:B------:R-:W-:Y:S02]  /*02a0*/  LOP3.LUT R6, R6, 0xffff, RZ, 0xc0, !PT ;  /* 0x0000ffff06067812 */ /* 0x000fe400078ec0ff */
[----:B------:R-:W-:Y:S02]  /*02b0*/  LOP3.LUT R2, R7, 0xffff, RZ, 0xc0, !PT ;  /* 0x0000ffff07027812 */ /* 0x000fe400078ec0ff */
[----:B------:R-:W-:Y:S01]  /*02c0*/  PRMT R7, R8, 0x7710, RZ ;  /* 0x0000771008077816 */ /* 0x000fe200000000ff */
[----:B------:R-:W-:Y:S01]  /*02d0*/  IMAD R8, R3, 0x15, R6 ;  /* 0x0000001503087824 */ /* 0x000fe200078e0206 */
[----:B------:R-:W-:Y:S01]  /*02e0*/  PRMT R5, R5, 0x9910, RZ ;  /* 0x0000991005057816 */ /* 0x000fe200000000ff */
[----:B------:R-:W-:-:S02]  /*02f0*/  IMAD R10, R3, 0x15, R2 ;  /* 0x00000015030a7824 */ /* 0x000fc400078e0202 */
[----:B------:R-:W-:Y:S01]  /*0300*/  IMAD.IADD R4, R4, 0x1, R7 ;  /* 0x0000000104047824 */ /* 0x000fe200078e0207 */
[----:B-1----:R-:W-:Y:S02]  /*0310*/  IADD3 R8, P0, PT, R8, UR6, RZ ;  /* 0x0000000608087c10 */ /* 0x002fe4000ff1e0ff */
[----:B------:R-:W-:Y:S02]  /*0320*/  IADD3 R10, P1, PT, R10, UR6, RZ ;  /* 0x000000060a0a7c10 */ /* 0x000fe4000ff3e0ff */
[----:B------:R-:W-:Y:S01]  /*0330*/  PRMT R7, R4, 0x9910, RZ ;  /* 0x0000991004077816 */ /* 0x000fe200000000ff */
[----:B------:R-:W-:Y:S01]  /*0340*/  IMAD R4, R5, 0x15, RZ ;  /* 0x0000001505047824 */ /* 0x000fe200078e02ff */
[----:B------:R-:W-:Y:S01]  /*0350*/  IADD3.X R11, PT, PT, RZ, UR7, RZ, P1, !PT ;  /* 0x00000007ff0b7c10 */ /* 0x000fe20008ffe4ff */
[----:B------:R-:W-:-:S03]  /*0360*/  IMAD.X R9, RZ, RZ, UR7, P0 ;  /* 0x00000007ff097e24 */ /* 0x000fc600080e06ff */
[----:B------:R-:W-:Y:S01]  /*0370*/  LOP3.LUT R17, R4, 0xffff, RZ, 0xc0, !PT ;  /* 0x0000ffff04117812 */ /* 0x000fe200078ec0ff */
[----:B------:R-:W-:Y:S01]  /*0380*/  IMAD R7, R7, 0x15, RZ ;  /* 0x0000001507077824 */ /* 0x000fe200078e02ff */
[----:B---3--:R-:W2:Y:S03]  /*0390*/  LDG.E.U8 R4, desc[UR4][R10.64] ;  /* 0x000000040a047981 */ /* 0x008ea6000c1e1100 */
[C---:B------:R-:W-:Y:S01]  /*03a0*/  IMAD.IADD R12, R17.reuse, 0x1, R6 ;  /* 0x00000001110c7824 */ /* 0x040fe200078e0206 */
[----:B------:R0:W3:Y:S01]  /*03b0*/  LDG.E.U8 R5, desc[UR4][R8.64] ;  /* 0x0000000408057981 */ /* 0x0000e2000c1e1100 */
[----:B------:R-:W-:Y:S01]  /*03c0*/  IMAD.IADD R14, R17, 0x1, R2 ;  /* 0x00000001110e7824 */ /* 0x000fe200078e0202 */
[----:B------:R-:W-:Y:S02]  /*03d0*/  LOP3.LUT R19, R7, 0xffff, RZ, 0xc0, !PT ;  /* 0x0000ffff07137812 */ /* 0x000fe400078ec0ff */
[----:B------:R-:W-:-:S02]  /*03e0*/  IADD3 R12, P0, PT, R12, UR6, RZ ;  /* 0x000000060c0c7c10 */ /* 0x000fc4000ff1e0ff */
[----:B------:R-:W-:Y:S02]  /*03f0*/  IADD3 R14, P1, PT, R14, UR6, RZ ;  /* 0x000000060e0e7c10 */ /* 0x000fe4000ff3e0ff */
[C---:B------:R-:W-:Y:S01]  /*0400*/  IADD3 R6, PT, PT, R19.reuse, R6, RZ ;  /* 0x0000000613067210 */ /* 0x040fe20007ffe0ff */
[----:B------:R-:W-:Y:S02]  /*0410*/  IMAD.X R13, RZ, RZ, UR7, P0 ;  /* 0x00000007ff0d7e24 */ /* 0x000fe400080e06ff */
[----:B------:R-:W-:Y:S01]  /*0420*/  IMAD.X R15, RZ, RZ, UR7, P1 ;  /* 0x00000007ff0f7e24 */ /* 0x000fe200088e06ff */
[----:B------:R-:W-:Y:S01]  /*0430*/  IADD3 R6, P0, PT, R6, UR6, RZ ;  /* 0x0000000606067c10 */ /* 0x000fe2000ff1e0ff */
[----:B------:R-:W-:Y:S01]  /*0440*/  IMAD.IADD R2, R19, 0x1, R2 ;  /* 0x0000000113027824 */ /* 0x000fe200078e0202 */
[----:B------:R1:W4:Y:S04]  /*0450*/  LDG.E.U8 R16, desc[UR4][R12.64] ;  /* 0x000000040c107981 */ /* 0x000328000c1e1100 */
[----:B------:R-:W5:Y:S01]  /*0460*/  LDG.E.U8 R14, desc[UR4][R14.64] ;  /* 0x000000040e0e7981 */ /* 0x000f62000c1e1100 */
[----:B------:R-:W-:Y:S01]  /*0470*/  IMAD.X R7, RZ, RZ, UR7, P0 ;  /* 0x00000007ff077e24 */ /* 0x000fe200080e06ff */
[----:B0-----:R-:W-:Y:S01]  /*0480*/  IADD3 R8, P0, PT, R2, UR6, RZ ;  /* 0x0000000602087c10 */ /* 0x001fe2000ff1e0ff */
[----:B------:R-:W-:-:S03]  /*0490*/  IMAD.IADD R10, R17, 0x1, R0 ;  /* 0x00000001110a7824 */ /* 0x000fc600078e0200 */
[----:B------:R-:W5:Y:S01]  /*04a0*/  LDG.E.U8 R6, desc[UR4][R6.64] ;  /* 0x0000000406067981 */ /* 0x000f62000c1e1100 */
[----:B------:R-:W-:Y:S01]  /*04b0*/  IADD3.X R9, PT, PT, RZ, UR7, RZ, P0, !PT ;  /* 0x00000007ff097c10 */ /* 0x000fe200087fe4ff */
[----:B-1----:R-:W-:Y:S01]  /*04c0*/  IMAD.IADD R12, R19, 0x1, R0 ;  /* 0x00000001130c7824 */ /* 0x002fe200078e0200 */
[----:B------:R-:W-:-:S03]  /*04d0*/  IADD3 R10, P0, PT, R10, UR6, RZ ;  /* 0x000000060a0a7c10 */ /* 0x000fc6000ff1e0ff */
[----:B------:R-:W5:Y:S02]  /*04e0*/  LDG.E.U8 R8, desc[UR4][R8.64] ;  /* 0x0000000408087981 */ /* 0x000f64000c1e1100 */
[----:B------:R-:W-:Y:S01]  /*04f0*/  IMAD.X R11, RZ, RZ, UR7, P0 ;  /* 0x00000007ff0b7e24 */ /* 0x000fe200080e06ff */
[----:B------:R-:W-:-:S04]  /*0500*/  IADD3 R12, P0, PT, R12, UR6, RZ ;  /* 0x000000060c0c7c10 */ /* 0x000fc8000ff1e0ff */
[----:B------:R-:W5:Y:S01]  /*0510*/  LDG.E.U8 R10, desc[UR4][R10.64] ;  /* 0x000000040a0a7981 */ /* 0x000f62000c1e1100 */
[----:B------:R-:W-:-:S05]  /*0520*/  IMAD.X R13, RZ, RZ, UR7, P0 ;  /* 0x00000007ff0d7e24 */ /* 0x000fca00080e06ff */
[----:B------:R-:W5:Y:S01]  /*0530*/  LDG.E.U8 R12, desc[UR4][R12.64] ;  /* 0x000000040c0c7981 */ /* 0x000f62000c1e1100 */
[----:B------:R-:W-:Y:S01]  /*0540*/  IMAD R3, R3, 0x15, R0 ;  /* 0x0000001503037824 */ /* 0x000fe200078e0200 */
[----:B------:R-:W-:Y:S01]  /*0550*/  BAR.SYNC.DEFER_BLOCKING 0x0 ;  /* 0x0000000000007b1d */ /* 0x000fe20000010000 */
[----:B--2---:R-:W-:Y:S01]  /*0560*/  ISETP.NE.AND P2, PT, R4, RZ, PT ;  /* 0x000000ff0400720c */ /* 0x004fe20003f45270 */
[----:B------:R-:W-:Y:S01]  /*0570*/  IMAD.MOV.U32 R4, RZ, RZ, 0x2 ;  /* 0x00000002ff047424 */ /* 0x000fe200078e00ff */
[----:B---3--:R-:W-:-:S04]  /*0580*/  ISETP.NE.AND P1, PT, R5, RZ, PT ;  /* 0x000000ff0500720c */ /* 0x008fc80003f25270 */
[----:B------:R-:W-:-:S07]  /*0590*/  SEL R2, RZ, 0x1, !P1 ;  /* 0x00000001ff027807 */ /* 0x000fce0004800000 */
[----:B------:R-:W-:Y:S02]  /*05a0*/  @P2 SEL R2, R4, 0x1, P1 ;  /* 0x0000000104022807 */ /* 0x000fe40000800000 */
[----:B----4-:R-:W-:Y:S02]  /*05b0*/  ISETP.NE.AND P0, PT, R16, RZ, PT ;  /* 0x000000ff1000720c */ /* 0x010fe40003f05270 */
[----:B-----5:R-:W-:Y:S02]  /*05c0*/  ISETP.NE.AND P1, PT, R14, RZ, PT ;  /* 0x000000ff0e00720c */ /* 0x020fe40003f25270 */
[----:B------:R-:W-:-:S04]  /*05d0*/  SEL R5, RZ, 0x1, !P0 ;  /* 0x00000001ff057807 */ /* 0x000fc80004000000 */
[----:B------:R-:W-:Y:S02]  /*05e0*/  IADD3 R2, PT, PT, R2, R5, RZ ;  /* 0x0000000502027210 */ /* 0x000fe40007ffe0ff */
[----:B------:R-:W-:-:S03]  /*05f0*/  ISETP.NE.AND P0, PT, R6, RZ, PT ;  /* 0x000000ff0600720c */ /* 0x000fc60003f05270 */
[----:B------:R-:W-:Y:S02]  /*0600*/  VIADD R4, R2, 0x1 ;  /* 0x0000000102047836 */ /* 0x000fe40000000000 */
[----:B------:R-:W-:Y:S01]  /*0610*/  @!P1 IMAD.MOV R4, RZ, RZ, R2 ;  /* 0x000000ffff049224 */ /* 0x000fe200078e0202 */
[----:B------:R-:W-:-:S03]  /*0620*/  ISETP.NE.AND P1, PT, R8, RZ, PT ;  /* 0x000000ff0800720c */ /* 0x000fc60003f25270 */
[----:B------:R-:W-:-:S04]  /*0630*/  VIADD R2, R4, 0x1 ;  /* 0x0000000104027836 */ /* 0x000fc80000000000 */
[----:B------:R-:W-:Y:S01]  /*0640*/  @!P0 IMAD.MOV R2, RZ, RZ, R4 ;  /* 0x000000ffff028224 */ /* 0x000fe200078e0204 */
[----:B------:R-:W-:-:S04]  /*0650*/  ISETP.NE.AND P0, PT, R10, RZ, PT ;  /* 0x000000ff0a00720c */ /* 0x000fc80003f05270 */
[----:B------:R-:W-:Y:S01]  /*0660*/  IADD3 R4, PT, PT, R2, 0x1, RZ ;  /* 0x0000000102047810 */ /* 0x000fe20007ffe0ff */
[----:B------:R-:W-:Y:S01]  /*0670*/  @!P1 IMAD.MOV R4, RZ, RZ, R2 ;  /* 0x000000ffff049224 */ /* 0x000fe200078e0202 */
[----:B------:R-:W-:-:S03]  /*0680*/  ISETP.NE.AND P1, PT, R12, RZ, PT ;  /* 0x000000ff0c00720c */ /* 0x000fc60003f25270 */
[----:B------:R-:W-:-:S04]  /*0690*/  VIADD R2, R4, 0x1 ;  /* 0x0000000104027836 */ /* 0x000fc80000000000 */
[----:B------:R-:W-:-:S04]  /*06a0*/  @!P0 IMAD.MOV R2, RZ, RZ, R4 ;  /* 0x000000ffff028224 */ /* 0x000fc800078e0204 */
[C---:B------:R-:W-:Y:S02]  /*06b0*/  VIADD R4, R2.reuse, 0x1 ;  /* 0x0000000102047836 */ /* 0x040fe40000000000 */
[----:B------:R-:W-:-:S05]  /*06c0*/  @!P1 IADD3 R4, PT, PT, R2, RZ, RZ ;  /* 0x000000ff02049210 */ /* 0x000fca0007ffe0ff */
[C---:B------:R-:W-:Y:S01]  /*06d0*/  VIADD R2, R4.reuse, 0xfffffffc ;  /* 0xfffffffc04027836 */ /* 0x040fe20000000000 */
[----:B------:R-:W-:-:S04]  /*06e0*/  ISETP.NE.AND P1, PT, R4, 0x3, PT ;  /* 0x000000030400780c */ /* 0x000fc80003f25270 */
[----:B------:R-:W-:Y:S02]  /*06f0*/  ISETP.GT.U32.AND P0, PT, R2, -0x3, PT ;  /* 0xfffffffd0200780c */ /* 0x000fe40003f04070 */
[----:B------:R-:W-:-:S05]  /*0700*/  IADD3 R2, P2, PT, R3, UR6, RZ ;  /* 0x0000000603027c10 */ /* 0x000fca000ff5e0ff */
[----:B------:R-:W-:-:S06]  /*0710*/  IMAD.X R3, RZ, RZ, UR7, P2 ;  /* 0x00000007ff037e24 */ /* 0x000fcc00090e06ff */
[----:B------:R0:W-:Y:S01]  /*0720*/  @!P0 STG.E.U8 desc[UR4][R2.64], RZ ;  /* 0x000000ff02008986 */ /* 0x0001e2000c101104 */
[----:B------:R-:W-:Y:S05]  /*0730*/  @P1 EXIT ;  /* 0x000000000000194d */ /* 0x000fea0003800000 */
[----:B------:R-:W-:-:S05]  /*0740*/  IMAD.MOV.U32 R0, RZ, RZ, 0x1 ;  /* 0x00000001ff007424 */ /* 0x000fca00078e00ff */
[----:B------:R-:W-:Y:S01]  /*0750*/  STG.E.U8 desc[UR4][R2.64], R0 ;  /* 0x0000000002007986 */ /* 0x000fe2000c101104 */
[----:B------:R-:W-:Y:S05]  /*0760*/  EXIT ;  /* 0x000000000000794d */ /* 0x000fea0003800000 */
.L_x_0:
[----:B------:R-:W-:-:S00]  /*0770*/  BRA `(.L_x_0) ;  /* 0xfffffffc00fc7947 */ /* 0x000fc0000383ffff */
[----:B------:R-:W-:-:S00]  /*0780*/  NOP ;  /* 0x0000000000007918 */ /* 0x000fc00000000000 */
[----:B------:R-:W-:-:S00]  /*0790*/  NOP ;  /* 0x0000000000007918 */ /* 0x000fc00000000000 */
[----:B------:R-:W-:-:S00]  /*07a0*/  NOP ;  /* 0x0000000000007918 */ /* 0x000fc00000000000 */
[----:B------:R-:W-:-:S00]  /*07b0*/  NOP ;  /* 0x0000000000007918 */ /* 0x000fc00000000000 */
[----:B------:R-:W-:-:S00]  /*07c0*/  NOP ;  /* 0x0000000000007918 */ /* 0x000fc00000000000 */
[----:B------:R-:W-:-:S00]  /*07d0*/  NOP ;  /* 0x0000000000007918 */ /* 0x000fc00000000000 */
[----:B------:R-:W-:-:S00]  /*07e0*/  NOP ;  /* 0x0000000000007918 */ /* 0x000fc00000000000 */
[----:B------:R-:W-:-:S00]  /*07f0*/  NOP ;  /* 0x0000000000007918 */ /* 0x000fc00000000000 */
.L_x_1:


//--------------------- .nv.shared.reserved.0     --------------------------
	.section	.nv.shared.reserved.0,"aw",@nobits
	.weak		__nv_reservedSMEM_offset_0_alias
	.size		__nv_reservedSMEM_offset_0_alias, 0, 64
	.other		__nv_reservedSMEM_offset_0_alias,@"STO_CUDA_RESERVED_SHARED STV_DEFAULT"
__nv_reservedSMEM_offset_0_alias:
	.zero		0
	.zero		64


//--------------------- .nv.constant0._Z4jogoPb   --------------------------
	.section	.nv.constant0._Z4jogoPb,"a",@progbits
	.sectionflags	@""
	.align	4
.nv.constant0._Z4jogoPb:
	.zero		904


//--------------------- SYMBOLS --------------------------

	.type		.nv.reservedSmem.offset0,@object
	.size		.nv.reservedSmem.offset0,0x4
